	.headerflags	@"EF_CUDA_TEXMODE_UNIFIED EF_CUDA_64BIT_ADDRESS EF_CUDA_ACCELERATORS EF_CUDA_SM90 EF_CUDA_VIRTUAL_SM(EF_CUDA_SM90)"
	.elftype	@"ET_EXEC"


//--------------------- .nv.info                  --------------------------
	.section	.nv.info,"",@"SHT_CUDA_INFO"
	.align	4


	//----- nvinfo : EIATTR_REGCOUNT
	.align		4
        /*0000*/ 	.byte	0x04, 0x2f
        /*0002*/ 	.short	(.L_1 - .L_0)
	.align		4
.L_0:
        /*0004*/ 	.word	index@(triton_poi_fused_convolution_leaky_relu_0)
        /*0008*/ 	.word	0x00000012


	//----- nvinfo : EIATTR_MIN_STACK_SIZE
	.align		4
.L_1:
        /*000c*/ 	.byte	0x04, 0x12
        /*000e*/ 	.short	(.L_3 - .L_2)
	.align		4
.L_2:
        /*0010*/ 	.word	index@(triton_poi_fused_convolution_leaky_relu_0)
        /*0014*/ 	.word	0x00000000


	//----- nvinfo : EIATTR_FRAME_SIZE
	.align		4
.L_3:
        /*0018*/ 	.byte	0x04, 0x11
        /*001a*/ 	.short	(.L_5 - .L_4)
	.align		4
.L_4:
        /*001c*/ 	.word	index@(triton_poi_fused_convolution_leaky_relu_0)
        /*0020*/ 	.word	0x00000000


	//----- nvinfo : EIATTR_MIN_STACK_SIZE
	.align		4
.L_5:
        /*0024*/ 	.byte	0x04, 0x12
        /*0026*/ 	.short	(.L_7 - .L_6)
	.align		4
.L_6:
        /*0028*/ 	.word	index@(triton_poi_fused_convolution_leaky_relu_0)
        /*002c*/ 	.word	0x00000000
.L_7:


//--------------------- .nv.info.triton_poi_fused_convolution_leaky_relu_0 --------------------------
	.section	.nv.info.triton_poi_fused_convolution_leaky_relu_0,"",@"SHT_CUDA_INFO"
	.sectionflags	@""
	.align	4


	//----- nvinfo : EIATTR_CUDA_API_VERSION
	.align		4
        /*0000*/ 	.byte	0x04, 0x37
        /*0002*/ 	.short	(.L_9 - .L_8)
.L_8:
        /*0004*/ 	.word	0x0000007c


	//----- nvinfo : EIATTR_KPARAM_INFO
	.align		4
.L_9:
        /*0008*/ 	.byte	0x04, 0x17
        /*000a*/ 	.short	(.L_11 - .L_10)
.L_10:
        /*000c*/ 	.word	0x00000000
        /*0010*/ 	.short	0x0002
        /*0012*/ 	.short	0x0010
        /*0014*/ 	.byte	0x00, 0xf0, 0x11, 0x00


	//----- nvinfo : EIATTR_KPARAM_INFO
	.align		4
.L_11:
        /*0018*/ 	.byte	0x04, 0x17
        /*001a*/ 	.short	(.L_13 - .L_12)
.L_12:
        /*001c*/ 	.word	0x00000000
        /*0020*/ 	.short	0x0001
        /*0022*/ 	.short	0x0008
        /*0024*/ 	.byte	0x00, 0xf4, 0x21, 0x00


	//----- nvinfo : EIATTR_KPARAM_INFO
	.align		4
.L_13:
        /*0028*/ 	.byte	0x04, 0x17
        /*002a*/ 	.short	(.L_15 - .L_14)
.L_14:
        /*002c*/ 	.word	0x00000000
        /*0030*/ 	.short	0x0000
        /*0032*/ 	.short	0x0000
        /*0034*/ 	.byte	0x00, 0xf4, 0x21, 0x00


	//----- nvinfo : EIATTR_SPARSE_MMA_MASK
	.align		4
.L_15:
        /*0038*/ 	.byte	0x03, 0x50
        /*003a*/ 	.short	0x0000


	//----- nvinfo : EIATTR_MAXREG_COUNT
	.align		4
        /*003c*/ 	.byte	0x03, 0x1b
        /*003e*/ 	.short	0x00ff


	//----- nvinfo : EIATTR_EXIT_INSTR_OFFSETS
	.align		4
        /*0040*/ 	.byte	0x04, 0x1c
        /*0042*/ 	.short	(.L_17 - .L_16)


	//   ....[0]....
.L_16:
        /*0044*/ 	.word	0x00000360


	//----- nvinfo : EIATTR_REQNTID
	.align		4
.L_17:
        /*0048*/ 	.byte	0x04, 0x10
        /*004a*/ 	.short	(.L_19 - .L_18)
.L_18:
        /*004c*/ 	.word	0x00000080
        /*0050*/ 	.word	0x00000001
        /*0054*/ 	.word	0x00000001


	//----- nvinfo : EIATTR_CBANK_PARAM_SIZE
	.align		4
.L_19:
        /*0058*/ 	.byte	0x03, 0x19
        /*005a*/ 	.short	0x0014


	//----- nvinfo : EIATTR_PARAM_CBANK
	.align		4
        /*005c*/ 	.byte	0x04, 0x0a
        /*005e*/ 	.short	(.L_21 - .L_20)
	.align		4
.L_20:
        /*0060*/ 	.word	index@(.nv.constant0.triton_poi_fused_convolution_leaky_relu_0)
        /*0064*/ 	.short	0x0210
        /*0066*/ 	.short	0x0014


	//----- nvinfo : EIATTR_SW_WAR
	.align		4
.L_21:
        /*0068*/ 	.byte	0x04, 0x36
        /*006a*/ 	.short	(.L_23 - .L_22)
.L_22:
        /*006c*/ 	.word	0x00000008
.L_23:


//--------------------- .nv.callgraph             --------------------------
	.section	.nv.callgraph,"",@"SHT_CUDA_CALLGRAPH"
	.align	4
	.sectionentsize	8
	.align		4
        /*0000*/ 	.word	0x00000000
	.align		4
        /*0004*/ 	.word	0xffffffff
	.align		4
        /*0008*/ 	.word	0x00000000
	.align		4
        /*000c*/ 	.word	0xfffffffe
	.align		4
        /*0010*/ 	.word	0x00000000
	.align		4
        /*0014*/ 	.word	0xfffffffd
	.align		4
        /*0018*/ 	.word	0x00000000
	.align		4
        /*001c*/ 	.word	0xfffffffc


//--------------------- .text.triton_poi_fused_convolution_leaky_relu_0 --------------------------
	.section	.text.triton_poi_fused_convolution_leaky_relu_0,"ax",@progbits
	.align	128
        .global         triton_poi_fused_convolution_leaky_relu_0
        .type           triton_poi_fused_convolution_leaky_relu_0,@function
        .size           triton_poi_fused_convolution_leaky_relu_0,(.L_x_1 - triton_poi_fused_convolution_leaky_relu_0)
        .other          triton_poi_fused_convolution_leaky_relu_0,@"STO_CUDA_ENTRY STV_DEFAULT"
triton_poi_fused_convolution_leaky_relu_0:
.text.triton_poi_fused_convolution_leaky_relu_0:
[----:B------:R-:W-:Y:S01]  /*0000*/  LDC R1, c[0x0][0x28] ;  /* 0x00000a00ff017b82 */ /* 0x000fe20000000800 */
[----:B------:R-:W1:Y:S07]  /*0010*/  S2R R0, SR_TID.X ;  /* 0x0000000000007919 */ /* 0x000e6e0000002100 */
[----:B------:R-:W2:Y:S01]  /*0020*/  LDC.64 R2, c[0x0][0x218] ;  /* 0x00008600ff027b82 */ /* 0x000ea20000000a00 */
[----:B------:R-:W-:Y:S01]  /*0030*/  ULDC.64 UR4, c[0x0][0x208] ;  /* 0x0000820000047ab9 */ /* 0x000fe20000000a00 */
[----:B------:R-:W3:Y:S06]  /*0040*/  S2R R5, SR_CTAID.X ;  /* 0x0000000000057919 */ /* 0x000eec0000002500 */
[----:B------:R-:W4:Y:S01]  /*0050*/  LDC.64 R8, c[0x0][0x210] ;  /* 0x00008400ff087b82 */ /* 0x000f220000000a00 */
[----:B-1----:R-:W-:-:S02]  /*0060*/  SHF.L.U32 R0, R0, 0x2, RZ ;  /* 0x0000000200007819 */ /* 0x002fc400000006ff */
[----:B---3--:R-:W-:Y:S02]  /*0070*/  SHF.R.S32.HI R4, RZ, 0x15, R5 ;  /* 0x00000015ff047819 */ /* 0x008fe40000011405 */
[----:B------:R-:W-:Y:S02]  /*0080*/  LOP3.LUT R0, R0, 0x1fc, RZ, 0xc0, !PT ;  /* 0x000001fc00007812 */ /* 0x000fe400078ec0ff */
[----:B------:R-:W-:Y:S02]  /*0090*/  SGXT R4, R4, 0x1 ;  /* 0x000000010404781a */ /* 0x000fe40000000200 */
[----:B------:R-:W-:-:S04]  /*00a0*/  LEA R5, R5, R0, 0xa ;  /* 0x0000000005057211 */ /* 0x000fc800078e50ff */
[----:B------:R-:W-:Y:S01]  /*00b0*/  LEA.HI R4, R4, R5, RZ, 0xc ;  /* 0x0000000504047211 */ /* 0x000fe200078f60ff */
[----:B----4-:R-:W-:-:S03]  /*00c0*/  IMAD.WIDE R8, R5, 0x4, R8 ;  /* 0x0000000405087825 */ /* 0x010fc600078e0208 */
[----:B------:R-:W-:Y:S01]  /*00d0*/  SHF.R.S32.HI R0, RZ, 0xc, R4 ;  /* 0x0000000cff007819 */ /* 0x000fe20000011404 */
[----:B------:R-:W-:-:S03]  /*00e0*/  VIADD R4, R4, 0x200 ;  /* 0x0000020004047836 */ /* 0x000fc60000000000 */
[----:B------:R-:W-:Y:S02]  /*00f0*/  LEA.HI R6, R0, R0, RZ, 0x5 ;  /* 0x0000000000067211 */ /* 0x000fe400078f28ff */
[----:B------:R-:W-:Y:S02]  /*0100*/  SHF.R.S32.HI R12, RZ, 0xc, R4 ;  /* 0x0000000cff0c7819 */ /* 0x000fe40000011404 */
[----:B------:R-:W-:-:S04]  /*0110*/  LOP3.LUT R7, R6, 0xffffffe0, RZ, 0xc0, !PT ;  /* 0xffffffe006077812 */ /* 0x000fc800078ec0ff */
[----:B------:R-:W-:Y:S02]  /*0120*/  IADD3 R7, R0, -R7, RZ ;  /* 0x8000000700077210 */ /* 0x000fe40007ffe0ff */
[----:B------:R-:W-:-:S03]  /*0130*/  LEA.HI R0, R12, R12, RZ, 0x5 ;  /* 0x0000000c0c007211 */ /* 0x000fc600078f28ff */
[----:B--2---:R-:W-:Y:S01]  /*0140*/  IMAD.WIDE R10, R7, 0x4, R2 ;  /* 0x00000004070a7825 */ /* 0x004fe200078e0202 */
[----:B------:R-:W-:Y:S01]  /*0150*/  LOP3.LUT R13, R0, 0xffffffe0, RZ, 0xc0, !PT ;  /* 0xffffffe0000d7812 */ /* 0x000fe200078ec0ff */
[----:B------:R-:W2:Y:S04]  /*0160*/  LDG.E.128 R4, desc[UR4][R8.64] ;  /* 0x0000000408047981 */ /* 0x000ea8000c1e1d00 */
[----:B------:R-:W2:Y:S01]  /*0170*/  LDG.E.EL R10, desc[UR4][R10.64] ;  /* 0x000000040a0a7981 */ /* 0x000ea2000c2e1900 */
[----:B------:R-:W-:-:S04]  /*0180*/  IMAD.IADD R13, R12, 0x1, -R13 ;  /* 0x000000010c0d7824 */ /* 0x000fc800078e0a0d */
[----:B------:R-:W-:Y:S02]  /*0190*/  IMAD.WIDE R2, R13, 0x4, R2 ;  /* 0x000000040d027825 */ /* 0x000fe400078e0202 */
[----:B------:R-:W3:Y:S04]  /*01a0*/  LDG.E.128 R12, desc[UR4][R8.64+0x800] ;  /* 0x00080004080c7981 */ /* 0x000ee8000c1e1d00 */
[----:B------:R-:W3:Y:S01]  /*01b0*/  LDG.E.EL R2, desc[UR4][R2.64] ;  /* 0x0000000402027981 */ /* 0x000ee2000c2e1900 */
[CC--:B--2---:R-:W-:Y:S01]  /*01c0*/  FSETP.GT.AND P6, PT, R5.reuse, -R10.reuse, PT ;  /* 0x8000000a0500720b */ /* 0x0c4fe20003fc4000 */
[----:B------:R-:W-:Y:S01]  /*01d0*/  FADD R5, R5, R10 ;  /* 0x0000000a05057221 */ /* 0x000fe20000000000 */
[-C--:B------:R-:W-:Y:S02]  /*01e0*/  FSETP.GT.AND P0, PT, R6, -R10.reuse, PT ;  /* 0x8000000a0600720b */ /* 0x080fe40003f04000 */
[----:B------:R-:W-:-:S02]  /*01f0*/  FSETP.GT.AND P1, PT, R7, -R10, PT ;  /* 0x8000000a0700720b */ /* 0x000fc40003f24000 */
[----:B------:R-:W-:Y:S02]  /*0200*/  FSETP.GT.AND P2, PT, R4, -R10, PT ;  /* 0x8000000a0400720b */ /* 0x000fe40003f44000 */
[----:B---3--:R-:W-:-:S05]  /*0210*/  FSETP.GT.AND P3, PT, R13, -R2, PT ;  /* 0x800000020d00720b */ /* 0x008fca0003f64000 */
[----:B------:R-:W-:Y:S01]  /*0220*/  @!P6 FMUL R5, R5, 0.20000000298023223877 ;  /* 0x3e4ccccd0505e820 */ /* 0x000fe20000400000 */
[-C--:B------:R-:W-:Y:S02]  /*0230*/  FSETP.GT.AND P4, PT, R14, -R2.reuse, PT ;  /* 0x800000020e00720b */ /* 0x080fe40003f84000 */
[-C--:B------:R-:W-:Y:S02]  /*0240*/  FSETP.GT.AND P5, PT, R15, -R2.reuse, PT ;  /* 0x800000020f00720b */ /* 0x080fe40003fa4000 */
[----:B------:R-:W-:Y:S01]  /*0250*/  FSETP.GT.AND P6, PT, R12, -R2, PT ;  /* 0x800000020c00720b */ /* 0x000fe20003fc4000 */
[--C-:B------:R-:W-:Y:S01]  /*0260*/  FADD R6, R6, R10.reuse ;  /* 0x0000000a06067221 */ /* 0x100fe20000000000 */
[--C-:B------:R-:W-:Y:S01]  /*0270*/  FADD R7, R7, R10.reuse ;  /* 0x0000000a07077221 */ /* 0x100fe20000000000 */
[----:B------:R-:W-:Y:S01]  /*0280*/  FADD R4, R4, R10 ;  /* 0x0000000a04047221 */ /* 0x000fe20000000000 */
[--C-:B------:R-:W-:Y:S01]  /*0290*/  FADD R13, R13, R2.reuse ;  /* 0x000000020d0d7221 */ /* 0x100fe20000000000 */
[--C-:B------:R-:W-:Y:S01]  /*02a0*/  FADD R14, R14, R2.reuse ;  /* 0x000000020e0e7221 */ /* 0x100fe20000000000 */
[--C-:B------:R-:W-:Y:S01]  /*02b0*/  FADD R15, R15, R2.reuse ;  /* 0x000000020f0f7221 */ /* 0x100fe20000000000 */
[----:B------:R-:W-:Y:S01]  /*02c0*/  FADD R12, R12, R2 ;  /* 0x000000020c0c7221 */ /* 0x000fe20000000000 */
[----:B------:R-:W-:Y:S01]  /*02d0*/  @!P0 FMUL R6, R6, 0.20000000298023223877 ;  /* 0x3e4ccccd06068820 */ /* 0x000fe20000400000 */
[----:B------:R-:W-:Y:S01]  /*02e0*/  @!P1 FMUL R7, R7, 0.20000000298023223877 ;  /* 0x3e4ccccd07079820 */ /* 0x000fe20000400000 */
[----:B------:R-:W-:Y:S01]  /*02f0*/  @!P2 FMUL R4, R4, 0.20000000298023223877 ;  /* 0x3e4ccccd0404a820 */ /* 0x000fe20000400000 */
[----:B------:R-:W-:Y:S01]  /*0300*/  @!P3 FMUL R13, R13, 0.20000000298023223877 ;  /* 0x3e4ccccd0d0db820 */ /* 0x000fe20000400000 */
[----:B------:R-:W-:Y:S01]  /*0310*/  @!P4 FMUL R14, R14, 0.20000000298023223877 ;  /* 0x3e4ccccd0e0ec820 */ /* 0x000fe20000400000 */
[----:B------:R-:W-:Y:S01]  /*0320*/  @!P5 FMUL R15, R15, 0.20000000298023223877 ;  /* 0x3e4ccccd0f0fd820 */ /* 0x000fe20000400000 */
[----:B------:R-:W-:Y:S01]  /*0330*/  @!P6 FMUL R12, R12, 0.20000000298023223877 ;  /* 0x3e4ccccd0c0ce820 */ /* 0x000fe20000400000 */
[----:B------:R-:W-:Y:S04]  /*0340*/  STG.E.128 desc[UR4][R8.64], R4 ;  /* 0x0000000408007986 */ /* 0x000fe8000c101d04 */
[----:B------:R-:W-:Y:S01]  /*0350*/  STG.E.128 desc[UR4][R8.64+0x800], R12 ;  /* 0x0008000c08007986 */ /* 0x000fe2000c101d04 */
[----:B------:R-:W-:Y:S05]  /*0360*/  EXIT ;  /* 0x000000000000794d */ /* 0x000fea0003800000 */
.L_x_0:
[----:B------:R-:W-:-:S00]  /*0370*/  BRA `(.L_x_0) ;  /* 0xfffffffc00fc7947 */ /* 0x000fc0000383ffff */
[----:B------:R-:W-:-:S00]  /*0380*/  NOP ;  /* 0x0000000000007918 */ /* 0x000fc00000000000 */
[----:B------:R-:W-:-:S00]  /*0390*/  NOP ;  /* 0x0000000000007918 */ /* 0x000fc00000000000 */
[----:B------:R-:W-:-:S00]  /*03a0*/  NOP ;  /* 0x0000000000007918 */ /* 0x000fc00000000000 */
[----:B------:R-:W-:-:S00]  /*03b0*/  NOP ;  /* 0x0000000000007918 */ /* 0x000fc00000000000 */
[----:B------:R-:W-:-:S00]  /*03c0*/  NOP ;  /* 0x0000000000007918 */ /* 0x000fc00000000000 */
[----:B------:R-:W-:-:S00]  /*03d0*/  NOP ;  /* 0x0000000000007918 */ /* 0x000fc00000000000 */
[----:B------:R-:W-:-:S00]  /*03e0*/  NOP ;  /* 0x0000000000007918 */ /* 0x000fc00000000000 */
[----:B------:R-:W-:-:S00]  /*03f0*/  NOP ;  /* 0x0000000000007918 */ /* 0x000fc00000000000 */
.L_x_1:


//--------------------- .nv.constant0.triton_poi_fused_convolution_leaky_relu_0 --------------------------
	.section	.nv.constant0.triton_poi_fused_convolution_leaky_relu_0,"a",@progbits
	.sectionflags	@""
	.align	4
.nv.constant0.triton_poi_fused_convolution_leaky_relu_0:
	.zero		548
